	.headerflags	@"EF_CUDA_TEXMODE_UNIFIED EF_CUDA_64BIT_ADDRESS EF_CUDA_ACCELERATORS EF_CUDA_SM90 EF_CUDA_VIRTUAL_SM(EF_CUDA_SM90)"
	.elftype	@"ET_EXEC"


//--------------------- .nv.info                  --------------------------
	.section	.nv.info,"",@"SHT_CUDA_INFO"
	.align	4


	//----- nvinfo : EIATTR_REGCOUNT
	.align		4
        /*0000*/ 	.byte	0x04, 0x2f
        /*0002*/ 	.short	(.L_1 - .L_0)
	.align		4
.L_0:
        /*0004*/ 	.word	index@(triton_)
        /*0008*/ 	.word	0x00000072


	//----- nvinfo : EIATTR_MIN_STACK_SIZE
	.align		4
.L_1:
        /*000c*/ 	.byte	0x04, 0x12
        /*000e*/ 	.short	(.L_3 - .L_2)
	.align		4
.L_2:
        /*0010*/ 	.word	index@(triton_)
        /*0014*/ 	.word	0x00000000


	//----- nvinfo : EIATTR_FRAME_SIZE
	.align		4
.L_3:
        /*0018*/ 	.byte	0x04, 0x11
        /*001a*/ 	.short	(.L_5 - .L_4)
	.align		4
.L_4:
        /*001c*/ 	.word	index@(triton_)
        /*0020*/ 	.word	0x00000000


	//----- nvinfo : EIATTR_MIN_STACK_SIZE
	.align		4
.L_5:
        /*0024*/ 	.byte	0x04, 0x12
        /*0026*/ 	.short	(.L_7 - .L_6)
	.align		4
.L_6:
        /*0028*/ 	.word	index@(triton_)
        /*002c*/ 	.word	0x00000000
.L_7:


//--------------------- .nv.info.triton_          --------------------------
	.section	.nv.info.triton_,"",@"SHT_CUDA_INFO"
	.sectionflags	@""
	.align	4


	//----- nvinfo : EIATTR_CUDA_API_VERSION
	.align		4
        /*0000*/ 	.byte	0x04, 0x37
        /*0002*/ 	.short	(.L_9 - .L_8)
.L_8:
        /*0004*/ 	.word	0x0000007c


	//----- nvinfo : EIATTR_KPARAM_INFO
	.align		4
.L_9:
        /*0008*/ 	.byte	0x04, 0x17
        /*000a*/ 	.short	(.L_11 - .L_10)
.L_10:
        /*000c*/ 	.word	0x00000000
        /*0010*/ 	.short	0x0003
        /*0012*/ 	.short	0x0018
        /*0014*/ 	.byte	0x00, 0xf0, 0x11, 0x00


	//----- nvinfo : EIATTR_KPARAM_INFO
	.align		4
.L_11:
        /*0018*/ 	.byte	0x04, 0x17
        /*001a*/ 	.short	(.L_13 - .L_12)
.L_12:
        /*001c*/ 	.word	0x00000000
        /*0020*/ 	.short	0x0002
        /*0022*/ 	.short	0x0010
        /*0024*/ 	.byte	0x00, 0xf0, 0x21, 0x00


	//----- nvinfo : EIATTR_KPARAM_INFO
	.align		4
.L_13:
        /*0028*/ 	.byte	0x04, 0x17
        /*002a*/ 	.short	(.L_15 - .L_14)
.L_14:
        /*002c*/ 	.word	0x00000000
        /*0030*/ 	.short	0x0001
        /*0032*/ 	.short	0x0008
        /*0034*/ 	.byte	0x00, 0xf0, 0x21, 0x00


	//----- nvinfo : EIATTR_KPARAM_INFO
	.align		4
.L_15:
        /*0038*/ 	.byte	0x04, 0x17
        /*003a*/ 	.short	(.L_17 - .L_16)
.L_16:
        /*003c*/ 	.word	0x00000000
        /*0040*/ 	.short	0x0000
        /*0042*/ 	.short	0x0000
        /*0044*/ 	.byte	0x00, 0xf0, 0x21, 0x00


	//----- nvinfo : EIATTR_SPARSE_MMA_MASK
	.align		4
.L_17:
        /*0048*/ 	.byte	0x03, 0x50
        /*004a*/ 	.short	0x0000


	//----- nvinfo : EIATTR_MAXREG_COUNT
	.align		4
        /*004c*/ 	.byte	0x03, 0x1b
        /*004e*/ 	.short	0x00ff


	//----- nvinfo : EIATTR_COOP_GROUP_MASK_REGIDS
	.align		4
        /*0050*/ 	.byte	0x04, 0x29
        /*0052*/ 	.short	(.L_19 - .L_18)


	//   ....[0]....
.L_18:
        /*0054*/ 	.word	0xffffffff


	//----- nvinfo : EIATTR_COOP_GROUP_INSTR_OFFSETS
	.align		4
.L_19:
        /*0058*/ 	.byte	0x04, 0x28
        /*005a*/ 	.short	(.L_21 - .L_20)


	//   ....[0]....
.L_20:
        /*005c*/ 	.word	0x000011f0


	//----- nvinfo : EIATTR_EXIT_INSTR_OFFSETS
	.align		4
.L_21:
        /*0060*/ 	.byte	0x04, 0x1c
        /*0062*/ 	.short	(.L_23 - .L_22)


	//   ....[0]....
.L_22:
        /*0064*/ 	.word	0x00000040


	//   ....[1]....
        /*0068*/ 	.word	0x00001da0


	//   ....[2]....
        /*006c*/ 	.word	0x00001df0


	//----- nvinfo : EIATTR_MAX_THREADS
	.align		4
.L_23:
        /*0070*/ 	.byte	0x04, 0x05
        /*0072*/ 	.short	(.L_25 - .L_24)
.L_24:
        /*0074*/ 	.word	0x00000100
        /*0078*/ 	.word	0x00000001
        /*007c*/ 	.word	0x00000001


	//----- nvinfo : EIATTR_CBANK_PARAM_SIZE
	.align		4
.L_25:
        /*0080*/ 	.byte	0x03, 0x19
        /*0082*/ 	.short	0x001c


	//----- nvinfo : EIATTR_PARAM_CBANK
	.align		4
        /*0084*/ 	.byte	0x04, 0x0a
        /*0086*/ 	.short	(.L_27 - .L_26)
	.align		4
.L_26:
        /*0088*/ 	.word	index@(.nv.constant0.triton_)
        /*008c*/ 	.short	0x0210
        /*008e*/ 	.short	0x001c


	//----- nvinfo : EIATTR_SW_WAR
	.align		4
.L_27:
        /*0090*/ 	.byte	0x04, 0x36
        /*0092*/ 	.short	(.L_29 - .L_28)
.L_28:
        /*0094*/ 	.word	0x00000008
.L_29:


//--------------------- .nv.callgraph             --------------------------
	.section	.nv.callgraph,"",@"SHT_CUDA_CALLGRAPH"
	.align	4
	.sectionentsize	8
	.align		4
        /*0000*/ 	.word	0x00000000
	.align		4
        /*0004*/ 	.word	0xffffffff
	.align		4
        /*0008*/ 	.word	0x00000000
	.align		4
        /*000c*/ 	.word	0xfffffffe
	.align		4
        /*0010*/ 	.word	0x00000000
	.align		4
        /*0014*/ 	.word	0xfffffffd
	.align		4
        /*0018*/ 	.word	0x00000000
	.align		4
        /*001c*/ 	.word	0xfffffffc


//--------------------- .text.triton_             --------------------------
	.section	.text.triton_,"ax",@progbits
	.sectionflags	@"SHF_BARRIERS=1"
	.align	128
        .global         triton_
        .type           triton_,@function
        .size           triton_,(.L_x_2 - triton_)
        .other          triton_,@"STO_CUDA_ENTRY STV_DEFAULT"
triton_:
.text.triton_:
[----:B------:R-:W1:Y:S02]  /*0000*/  LDC R1, c[0x0][0x28] ;  /* 0x00000a00ff017b82 */ /* 0x000e640000000800 */
[----:B------:R-:W2:Y:S02]  /*0010*/  LDC R0, c[0x0][0x228] ;  /* 0x00008a00ff007b82 */ /* 0x000ea40000000800 */
[----:B--2---:R-:W-:-:S05]  /*0020*/  IMAD R2, R0, 0xc00, RZ ;  /* 0x00000c0000027824 */ /* 0x004fca00078e02ff */
[----:B------:R-:W-:-:S13]  /*0030*/  ISETP.NE.AND P0, PT, R2, RZ, PT ;  /* 0x000000ff0200720c */ /* 0x000fda0003f05270 */
[----:B------:R-:W-:Y:S05]  /*0040*/  @!P0 EXIT ;  /* 0x000000000000894d */ /* 0x000fea0003800000 */
[----:B------:R-:W2:Y:S01]  /*0050*/  S2R R12, SR_CTAID.X ;  /* 0x00000000000c7919 */ /* 0x000ea20000002500 */
[----:B------:R-:W-:Y:S01]  /*0060*/  VIADD R2, R0, 0x7f ;  /* 0x0000007f00027836 */ /* 0x000fe20000000000 */
[----:B------:R-:W-:Y:S01]  /*0070*/  IABS R20, R0 ;  /* 0x0000000000147213 */ /* 0x000fe20000000000 */
[----:B------:R-:W3:Y:S01]  /*0080*/  S2UR UR14, SR_CgaCtaId ;  /* 0x00000000000e79c3 */ /* 0x000ee20000008800 */
[----:B------:R-:W-:Y:S01]  /*0090*/  UMOV UR4, 0x400 ;  /* 0x0000040000047882 */ /* 0x000fe20000000000 */
[----:B------:R-:W-:Y:S01]  /*00a0*/  ULDC.64 UR18, c[0x0][0x208] ;  /* 0x0000820000127ab9 */ /* 0x000fe20000000a00 */
[----:B------:R-:W-:Y:S01]  /*00b0*/  SHF.R.S32.HI R3, RZ, 0x1f, R2 ;  /* 0x0000001fff037819 */ /* 0x000fe20000011402 */
[----:B------:R-:W4:Y:S01]  /*00c0*/  I2F.RP R10, R20 ;  /* 0x00000014000a7306 */ /* 0x000f220000209400 */
[----:B------:R-:W-:Y:S02]  /*00d0*/  CS2R R38, SRZ ;  /* 0x0000000000267805 */ /* 0x000fe4000001ff00 */
[----:B------:R-:W-:-:S02]  /*00e0*/  CS2R R40, SRZ ;  /* 0x0000000000287805 */ /* 0x000fc4000001ff00 */
[----:B------:R-:W-:Y:S01]  /*00f0*/  LEA.HI R3, R3, R2, RZ, 0x7 ;  /* 0x0000000203037211 */ /* 0x000fe200078f38ff */
[----:B------:R-:W5:Y:S01]  /*0100*/  LDC.64 R32, c[0x0][0x218] ;  /* 0x00008600ff207b82 */ /* 0x000f620000000a00 */
[----:B------:R-:W-:Y:S02]  /*0110*/  CS2R R42, SRZ ;  /* 0x00000000002a7805 */ /* 0x000fe4000001ff00 */
[----:B------:R-:W-:Y:S02]  /*0120*/  CS2R R44, SRZ ;  /* 0x00000000002c7805 */ /* 0x000fe4000001ff00 */
[----:B------:R-:W-:Y:S02]  /*0130*/  CS2R R46, SRZ ;  /* 0x00000000002e7805 */ /* 0x000fe4000001ff00 */
[----:B------:R-:W-:Y:S02]  /*0140*/  CS2R R48, SRZ ;  /* 0x0000000000307805 */ /* 0x000fe4000001ff00 */
[----:B------:R-:W-:-:S02]  /*0150*/  CS2R R50, SRZ ;  /* 0x0000000000327805 */ /* 0x000fc4000001ff00 */
[----:B------:R-:W-:Y:S02]  /*0160*/  CS2R R52, SRZ ;  /* 0x0000000000347805 */ /* 0x000fe4000001ff00 */
[----:B------:R-:W-:Y:S02]  /*0170*/  CS2R R54, SRZ ;  /* 0x0000000000367805 */ /* 0x000fe4000001ff00 */
[----:B------:R-:W-:Y:S02]  /*0180*/  CS2R R56, SRZ ;  /* 0x0000000000387805 */ /* 0x000fe4000001ff00 */
[----:B------:R-:W-:Y:S02]  /*0190*/  CS2R R58, SRZ ;  /* 0x00000000003a7805 */ /* 0x000fe4000001ff00 */
[----:B------:R-:W-:Y:S01]  /*01a0*/  CS2R R60, SRZ ;  /* 0x00000000003c7805 */ /* 0x000fe2000001ff00 */
[----:B----4-:R-:W-:Y:S01]  /*01b0*/  MUFU.RCP R10, R10 ;  /* 0x0000000a000a7308 */ /* 0x010fe20000001000 */
[----:B------:R-:W-:-:S02]  /*01c0*/  CS2R R62, SRZ ;  /* 0x00000000003e7805 */ /* 0x000fc4000001ff00 */
[----:B------:R-:W-:Y:S02]  /*01d0*/  CS2R R64, SRZ ;  /* 0x0000000000407805 */ /* 0x000fe4000001ff00 */
[----:B------:R-:W-:Y:S02]  /*01e0*/  CS2R R66, SRZ ;  /* 0x0000000000427805 */ /* 0x000fe4000001ff00 */
[----:B------:R-:W-:Y:S01]  /*01f0*/  CS2R R68, SRZ ;  /* 0x0000000000447805 */ /* 0x000fe2000001ff00 */
[----:B---3--:R-:W-:Y:S01]  /*0200*/  UPRMT UR14, UR14, 0x654, UR4 ;  /* 0x000006540e0e7896 */ /* 0x008fe20008000004 */
[----:B------:R-:W-:Y:S02]  /*0210*/  CS2R R70, SRZ ;  /* 0x0000000000467805 */ /* 0x000fe4000001ff00 */
[----:B------:R-:W-:Y:S02]  /*0220*/  CS2R R72, SRZ ;  /* 0x0000000000487805 */ /* 0x000fe4000001ff00 */
[----:B------:R-:W-:-:S02]  /*0230*/  CS2R R74, SRZ ;  /* 0x00000000004a7805 */ /* 0x000fc4000001ff00 */
[----:B------:R-:W-:Y:S01]  /*0240*/  CS2R R76, SRZ ;  /* 0x00000000004c7805 */ /* 0x000fe2000001ff00 */
[C---:B--2---:R-:W-:Y:S01]  /*0250*/  IMAD.HI R4, R12.reuse, 0x2aaaaaab, RZ ;  /* 0x2aaaaaab0c047827 */ /* 0x044fe200078e02ff */
[----:B------:R-:W-:Y:S02]  /*0260*/  ISETP.GE.AND P2, PT, R12, RZ, PT ;  /* 0x000000ff0c00720c */ /* 0x000fe40003f46270 */
[----:B------:R-:W-:Y:S02]  /*0270*/  CS2R R78, SRZ ;  /* 0x00000000004e7805 */ /* 0x000fe4000001ff00 */
[----:B------:R-:W-:Y:S02]  /*0280*/  CS2R R80, SRZ ;  /* 0x0000000000507805 */ /* 0x000fe4000001ff00 */
[----:B------:R-:W-:Y:S02]  /*0290*/  CS2R R82, SRZ ;  /* 0x0000000000527805 */ /* 0x000fe4000001ff00 */
[----:B------:R-:W-:-:S02]  /*02a0*/  SHF.R.U32.HI R5, RZ, 0x1f, R4 ;  /* 0x0000001fff057819 */ /* 0x000fc40000011604 */
[----:B------:R-:W-:Y:S02]  /*02b0*/  CS2R R84, SRZ ;  /* 0x0000000000547805 */ /* 0x000fe4000001ff00 */
[----:B------:R-:W-:Y:S01]  /*02c0*/  CS2R R86, SRZ ;  /* 0x0000000000567805 */ /* 0x000fe2000001ff00 */
[----:B------:R-:W-:Y:S01]  /*02d0*/  UMOV UR15, 0x3 ;  /* 0x00000003000f7882 */ /* 0x000fe20000000000 */
[----:B------:R-:W-:Y:S01]  /*02e0*/  LEA.HI.SX32 R5, R4, R5, 0x1b ;  /* 0x0000000504057211 */ /* 0x000fe200078fdaff */
[----:B------:R-:W-:Y:S01]  /*02f0*/  UMOV UR16, 0xffffffff ;  /* 0xffffffff00107882 */ /* 0x000fe20000000000 */
[----:B------:R-:W-:Y:S01]  /*0300*/  UMOV UR4, URZ ;  /* 0x0000003f00047c82 */ /* 0x000fe20008000000 */
[----:B------:R-:W-:Y:S02]  /*0310*/  UMOV UR5, URZ ;  /* 0x0000003f00057c82 */ /* 0x000fe40008000000 */
[C---:B------:R-:W-:Y:S02]  /*0320*/  IMAD.SHL.U32 R4, R5.reuse, 0x8, RZ ;  /* 0x0000000805047824 */ /* 0x040fe400078e00ff */
[----:B------:R-:W-:-:S03]  /*0330*/  IMAD R5, R5, -0xc0, R12 ;  /* 0xffffff4005057824 */ /* 0x000fc600078e020c */
[----:B------:R-:W-:Y:S02]  /*0340*/  LEA.HI.SX32 R3, R3, -R4, 0x19 ;  /* 0x8000000403037211 */ /* 0x000fe400078fcaff */
[----:B------:R-:W-:Y:S02]  /*0350*/  IABS R14, R5 ;  /* 0x00000005000e7213 */ /* 0x000fe40000000000 */
[----:B------:R-:W-:-:S04]  /*0360*/  VIMNMX R6, R3, 0x8, PT ;  /* 0x0000000803067848 */ /* 0x000fc80003fe0100 */
[-C--:B------:R-:W-:Y:S02]  /*0370*/  IABS R11, R6.reuse ;  /* 0x00000006000b7213 */ /* 0x080fe40000000000 */
[-C--:B------:R-:W-:Y:S02]  /*0380*/  LOP3.LUT R5, R5, R6.reuse, RZ, 0x3c, !PT ;  /* 0x0000000605057212 */ /* 0x080fe400078e3cff */
[----:B------:R-:W2:Y:S02]  /*0390*/  I2F.RP R7, R11 ;  /* 0x0000000b00077306 */ /* 0x000ea40000209400 */
[----:B------:R-:W-:Y:S02]  /*03a0*/  ISETP.GE.AND P4, PT, R5, RZ, PT ;  /* 0x000000ff0500720c */ /* 0x000fe40003f86270 */
[----:B------:R-:W-:-:S04]  /*03b0*/  LOP3.LUT R5, RZ, R6, RZ, 0x33, !PT ;  /* 0x00000006ff057212 */ /* 0x000fc800078e33ff */
[----:B--2---:R-:W2:Y:S02]  /*03c0*/  MUFU.RCP R7, R7 ;  /* 0x0000000700077308 */ /* 0x004ea40000001000 */
[----:B--2---:R-:W-:Y:S01]  /*03d0*/  VIADD R2, R7, 0xffffffe ;  /* 0x0ffffffe07027836 */ /* 0x004fe20000000000 */
[----:B------:R-:W-:-:S05]  /*03e0*/  IABS R7, R12 ;  /* 0x0000000c00077213 */ /* 0x000fca0000000000 */
[----:B------:R2:W3:Y:S02]  /*03f0*/  F2I.FTZ.U32.TRUNC.NTZ R3, R2 ;  /* 0x0000000200037305 */ /* 0x0004e4000021f000 */
[----:B--2---:R-:W-:Y:S02]  /*0400*/  IMAD.MOV.U32 R2, RZ, RZ, RZ ;  /* 0x000000ffff027224 */ /* 0x004fe400078e00ff */
[----:B---3--:R-:W-:-:S04]  /*0410*/  IMAD.MOV R8, RZ, RZ, -R3 ;  /* 0x000000ffff087224 */ /* 0x008fc800078e0a03 */
[----:B------:R-:W-:Y:S01]  /*0420*/  IMAD R9, R8, R11, RZ ;  /* 0x0000000b08097224 */ /* 0x000fe200078e02ff */
[----:B------:R-:W-:-:S03]  /*0430*/  IABS R8, R6 ;  /* 0x0000000600087213 */ /* 0x000fc60000000000 */
[----:B------:R-:W-:-:S04]  /*0440*/  IMAD.HI.U32 R3, R3, R9, R2 ;  /* 0x0000000903037227 */ /* 0x000fc800078e0002 */
[----:B------:R-:W-:Y:S02]  /*0450*/  IMAD.MOV R9, RZ, RZ, -R8 ;  /* 0x000000ffff097224 */ /* 0x000fe400078e0a08 */
[----:B------:R-:W-:-:S04]  /*0460*/  IMAD.HI.U32 R2, R3, R7, RZ ;  /* 0x0000000703027227 */ /* 0x000fc800078e00ff */
[-C--:B------:R-:W-:Y:S02]  /*0470*/  IMAD R2, R2, R9.reuse, R7 ;  /* 0x0000000902027224 */ /* 0x080fe400078e0207 */
[----:B------:R-:W-:Y:S01]  /*0480*/  IMAD.HI.U32 R8, R3, R14, RZ ;  /* 0x0000000e03087227 */ /* 0x000fe200078e00ff */
[----:B------:R-:W2:Y:S02]  /*0490*/  S2R R7, SR_TID.X ;  /* 0x0000000000077919 */ /* 0x000ea40000002100 */
[----:B------:R-:W-:Y:S01]  /*04a0*/  ISETP.GT.U32.AND P0, PT, R11, R2, PT ;  /* 0x000000020b00720c */ /* 0x000fe20003f04070 */
[----:B------:R-:W-:Y:S02]  /*04b0*/  IMAD R9, R8, R9, R14 ;  /* 0x0000000908097224 */ /* 0x000fe400078e020e */
[----:B------:R-:W-:-:S03]  /*04c0*/  VIADD R3, R10, 0xffffffe ;  /* 0x0ffffffe0a037836 */ /* 0x000fc60000000000 */
[----:B------:R-:W-:-:S03]  /*04d0*/  ISETP.GT.U32.AND P3, PT, R11, R9, PT ;  /* 0x000000090b00720c */ /* 0x000fc60003f64070 */
[----:B------:R-:W3:Y:S04]  /*04e0*/  F2I.FTZ.U32.TRUNC.NTZ R3, R3 ;  /* 0x0000000300037305 */ /* 0x000ee8000021f000 */
[----:B------:R-:W-:-:S05]  /*04f0*/  @!P0 IMAD.IADD R2, R2, 0x1, -R11 ;  /* 0x0000000102028824 */ /* 0x000fca00078e0a0b */
[----:B------:R-:W-:Y:S01]  /*0500*/  ISETP.GT.U32.AND P0, PT, R11, R2, PT ;  /* 0x000000020b00720c */ /* 0x000fe20003f04070 */
[----:B------:R-:W-:Y:S02]  /*0510*/  @!P3 IMAD.IADD R9, R9, 0x1, -R11 ;  /* 0x000000010909b824 */ /* 0x000fe400078e0a0b */
[----:B------:R-:W-:-:S03]  /*0520*/  @!P3 VIADD R8, R8, 0x1 ;  /* 0x000000010808b836 */ /* 0x000fc60000000000 */
[----:B------:R-:W-:Y:S02]  /*0530*/  ISETP.GE.U32.AND P1, PT, R9, R11, PT ;  /* 0x0000000b0900720c */ /* 0x000fe40003f26070 */
[----:B--2---:R-:W-:-:S05]  /*0540*/  SHF.R.U32.HI R10, RZ, 0x3, R7 ;  /* 0x00000003ff0a7819 */ /* 0x004fca0000011607 */
[----:B------:R-:W-:Y:S01]  /*0550*/  @!P0 IMAD.IADD R2, R2, 0x1, -R11 ;  /* 0x0000000102028824 */ /* 0x000fe200078e0a0b */
[----:B------:R-:W-:Y:S01]  /*0560*/  ISETP.NE.AND P0, PT, R6, RZ, PT ;  /* 0x000000ff0600720c */ /* 0x000fe20003f05270 */
[----:B---3--:R-:W-:Y:S01]  /*0570*/  IMAD.MOV R11, RZ, RZ, -R3 ;  /* 0x000000ffff0b7224 */ /* 0x008fe200078e0a03 */
[----:B------:R-:W-:Y:S01]  /*0580*/  SGXT.U32 R10, R10, 0x5 ;  /* 0x000000050a0a781a */ /* 0x000fe20000000000 */
[----:B------:R-:W-:Y:S01]  /*0590*/  @!P2 IMAD.MOV R2, RZ, RZ, -R2 ;  /* 0x000000ffff02a224 */ /* 0x000fe200078e0a02 */
[--C-:B------:R-:W-:Y:S01]  /*05a0*/  SHF.R.U32.HI R99, RZ, 0x4, R7.reuse ;  /* 0x00000004ff637819 */ /* 0x100fe20000011607 */
[----:B------:R-:W-:Y:S01]  /*05b0*/  @P1 VIADD R8, R8, 0x1 ;  /* 0x0000000108081836 */ /* 0x000fe20000000000 */
[--C-:B------:R-:W-:Y:S01]  /*05c0*/  SHF.R.U32.HI R98, RZ, 0x5, R7.reuse ;  /* 0x00000005ff627819 */ /* 0x100fe20000011607 */
[----:B------:R-:W-:Y:S01]  /*05d0*/  IMAD R11, R11, R20, RZ ;  /* 0x000000140b0b7224 */ /* 0x000fe200078e02ff */
[----:B------:R-:W-:Y:S01]  /*05e0*/  SEL R9, R5, R2, !P0 ;  /* 0x0000000205097207 */ /* 0x000fe20004000000 */
[----:B------:R-:W-:Y:S01]  /*05f0*/  @!P4 IMAD.MOV R8, RZ, RZ, -R8 ;  /* 0x000000ffff08c224 */ /* 0x000fe200078e0a08 */
[----:B------:R-:W-:-:S02]  /*0600*/  SHF.R.U32.HI R2, RZ, 0x4, R7 ;  /* 0x00000004ff027819 */ /* 0x000fc40000011607 */
[----:B------:R-:W-:Y:S01]  /*0610*/  SGXT.U32 R99, R99, 0x1 ;  /* 0x000000016363781a */ /* 0x000fe20000000000 */
[----:B------:R-:W-:Y:S01]  /*0620*/  IMAD.IADD R4, R4, 0x1, R9 ;  /* 0x0000000104047824 */ /* 0x000fe200078e0209 */
[----:B------:R-:W-:Y:S01]  /*0630*/  SGXT.U32 R9, R2, 0x4 ;  /* 0x000000040209781a */ /* 0x000fe20000000000 */
[----:B------:R-:W-:Y:S01]  /*0640*/  IMAD.MOV.U32 R2, RZ, RZ, RZ ;  /* 0x000000ffff027224 */ /* 0x000fe200078e00ff */
[----:B------:R-:W-:Y:S01]  /*0650*/  SEL R5, R5, R8, !P0 ;  /* 0x0000000805057207 */ /* 0x000fe20004000000 */
[----:B------:R-:W-:Y:S01]  /*0660*/  IMAD.SHL.U32 R4, R4, 0x80, RZ ;  /* 0x0000008004047824 */ /* 0x000fe200078e00ff */
[----:B------:R-:W-:Y:S01]  /*0670*/  LOP3.LUT R111, R98, 0x7fffffc, RZ, 0xc0, !PT ;  /* 0x07fffffc626f7812 */ /* 0x000fe200078ec0ff */
[----:B------:R-:W-:-:S03]  /*0680*/  IMAD.HI.U32 R2, R3, R11, R2 ;  /* 0x0000000b03027227 */ /* 0x000fc600078e0002 */
[C---:B------:R-:W-:Y:S01]  /*0690*/  LOP3.LUT R6, R4.reuse, R10, RZ, 0xfc, !PT ;  /* 0x0000000a04067212 */ /* 0x040fe200078efcff */
[----:B------:R-:W-:Y:S01]  /*06a0*/  IMAD.SHL.U32 R5, R5, 0x80, RZ ;  /* 0x0000008005057824 */ /* 0x000fe200078e00ff */
[----:B------:R-:W-:Y:S02]  /*06b0*/  LOP3.LUT R3, R4, R9, RZ, 0xfc, !PT ;  /* 0x0000000904037212 */ /* 0x000fe400078efcff */
[----:B------:R-:W-:Y:S02]  /*06c0*/  IABS R11, R6 ;  /* 0x00000006000b7213 */ /* 0x000fe40000000000 */
[----:B------:R-:W-:Y:S02]  /*06d0*/  LOP3.LUT R8, R4, 0x20, R10, 0xfe, !PT ;  /* 0x0000002004087812 */ /* 0x000fe400078efe0a */
[----:B------:R-:W-:Y:S02]  /*06e0*/  LOP3.LUT R12, R4, 0x40, R10, 0xfe, !PT ;  /* 0x00000040040c7812 */ /* 0x000fe400078efe0a */
[----:B------:R-:W-:Y:S01]  /*06f0*/  LOP3.LUT R22, R4, 0x60, R10, 0xfe, !PT ;  /* 0x0000006004167812 */ /* 0x000fe200078efe0a */
[----:B------:R-:W-:Y:S01]  /*0700*/  IMAD.HI.U32 R4, R2, R11, RZ ;  /* 0x0000000b02047227 */ /* 0x000fe200078e00ff */
[----:B------:R-:W-:-:S02]  /*0710*/  IABS R13, R8 ;  /* 0x00000008000d7213 */ /* 0x000fc40000000000 */
[----:B------:R-:W-:Y:S01]  /*0720*/  IABS R15, R12 ;  /* 0x0000000c000f7213 */ /* 0x000fe20000000000 */
[----:B------:R-:W-:Y:S01]  /*0730*/  IMAD.MOV R9, RZ, RZ, -R4 ;  /* 0x000000ffff097224 */ /* 0x000fe200078e0a04 */
[----:B------:R-:W-:Y:S02]  /*0740*/  IABS R17, R22 ;  /* 0x0000001600117213 */ /* 0x000fe40000000000 */
[----:B------:R-:W-:Y:S01]  /*0750*/  ISETP.GE.AND P0, PT, R6, RZ, PT ;  /* 0x000000ff0600720c */ /* 0x000fe20003f06270 */
[----:B------:R-:W-:Y:S01]  /*0760*/  IMAD R11, R20, R9, R11 ;  /* 0x00000009140b7224 */ /* 0x000fe200078e020b */
[----:B------:R-:W-:Y:S01]  /*0770*/  ISETP.GE.AND P2, PT, R8, RZ, PT ;  /* 0x000000ff0800720c */ /* 0x000fe20003f46270 */
[----:B------:R-:W-:Y:S01]  /*0780*/  IMAD.HI.U32 R6, R2, R13, RZ ;  /* 0x0000000d02067227 */ /* 0x000fe200078e00ff */
[----:B------:R-:W-:Y:S02]  /*0790*/  ISETP.GE.AND P1, PT, R12, RZ, PT ;  /* 0x000000ff0c00720c */ /* 0x000fe40003f26270 */
[----:B------:R-:W-:Y:S01]  /*07a0*/  ISETP.GT.U32.AND P6, PT, R20, R11, PT ;  /* 0x0000000b1400720c */ /* 0x000fe20003fc4070 */
[----:B------:R-:W-:Y:S01]  /*07b0*/  IMAD.HI.U32 R8, R2, R15, RZ ;  /* 0x0000000f02087227 */ /* 0x000fe200078e00ff */
[----:B------:R-:W-:-:S02]  /*07c0*/  LOP3.LUT R25, R5, 0x40, R10, 0xfe, !PT ;  /* 0x0000004005197812 */ /* 0x000fc400078efe0a */
[----:B------:R-:W-:Y:S01]  /*07d0*/  LOP3.LUT R26, R5, 0x20, R10, 0xfe, !PT ;  /* 0x00000020051a7812 */ /* 0x000fe200078efe0a */
[----:B------:R-:W-:Y:S01]  /*07e0*/  IMAD.HI.U32 R4, R2, R17, RZ ;  /* 0x0000001102047227 */ /* 0x000fe200078e00ff */
[----:B------:R-:W-:Y:S02]  /*07f0*/  LOP3.LUT R27, R5, 0x60, R10, 0xfe, !PT ;  /* 0x00000060051b7812 */ /* 0x000fe400078efe0a */
[----:B------:R-:W-:Y:S01]  /*0800*/  LOP3.LUT R24, R5, R10, RZ, 0xfc, !PT ;  /* 0x0000000a05187212 */ /* 0x000fe200078efcff */
[----:B------:R-:W-:Y:S02]  /*0810*/  IMAD.MOV R6, RZ, RZ, -R6 ;  /* 0x000000ffff067224 */ /* 0x000fe400078e0a06 */
[----:B------:R-:W-:Y:S02]  /*0820*/  IMAD.MOV R8, RZ, RZ, -R8 ;  /* 0x000000ffff087224 */ /* 0x000fe400078e0a08 */
[----:B------:R-:W-:Y:S01]  /*0830*/  IMAD.MOV R12, RZ, RZ, -R4 ;  /* 0x000000ffff0c7224 */ /* 0x000fe200078e0a04 */
[----:B------:R-:W-:Y:S01]  /*0840*/  LOP3.LUT R4, R10, 0x20, RZ, 0xfc, !PT ;  /* 0x000000200a047812 */ /* 0x000fe200078efcff */
[----:B------:R-:W-:Y:S01]  /*0850*/  IMAD R13, R20, R6, R13 ;  /* 0x00000006140d7224 */ /* 0x000fe200078e020d */
[----:B------:R-:W-:Y:S01]  /*0860*/  LOP3.LUT R6, R10, 0x40, RZ, 0xfc, !PT ;  /* 0x000000400a067812 */ /* 0x000fe200078efcff */
[----:B------:R-:W-:Y:S01]  /*0870*/  IMAD R14, R20, R8, R15 ;  /* 0x00000008140e7224 */ /* 0x000fe200078e020f */
[----:B------:R-:W-:Y:S01]  /*0880*/  LOP3.LUT R8, R10, 0x60, RZ, 0xfc, !PT ;  /* 0x000000600a087812 */ /* 0x000fe200078efcff */
[C---:B------:R-:W-:Y:S01]  /*0890*/  IMAD R15, R20.reuse, R12, R17 ;  /* 0x0000000c140f7224 */ /* 0x040fe200078e0211 */
[C---:B------:R-:W-:Y:S01]  /*08a0*/  ISETP.GT.U32.AND P3, PT, R20.reuse, R13, PT ;  /* 0x0000000d1400720c */ /* 0x040fe20003f64070 */
[----:B------:R-:W-:Y:S01]  /*08b0*/  @!P6 IMAD.IADD R11, R11, 0x1, -R20 ;  /* 0x000000010b0be824 */ /* 0x000fe200078e0a14 */
[C---:B------:R-:W-:Y:S01]  /*08c0*/  ISETP.GT.U32.AND P4, PT, R20.reuse, R14, PT ;  /* 0x0000000e1400720c */ /* 0x040fe20003f84070 */
[----:B------:R-:W-:Y:S01]  /*08d0*/  IMAD.HI R16, R25, 0x2aaaaaab, RZ ;  /* 0x2aaaaaab19107827 */ /* 0x000fe200078e02ff */
[----:B------:R-:W-:-:S02]  /*08e0*/  ISETP.GT.U32.AND P5, PT, R20, R15, PT ;  /* 0x0000000f1400720c */ /* 0x000fc40003fa4070 */
[----:B------:R-:W-:Y:S01]  /*08f0*/  ISETP.GT.U32.AND P6, PT, R20, R11, PT ;  /* 0x0000000b1400720c */ /* 0x000fe20003fc4070 */
[----:B------:R-:W-:Y:S01]  /*0900*/  IMAD.HI R12, R26, 0x2aaaaaab, RZ ;  /* 0x2aaaaaab1a0c7827 */ /* 0x000fe200078e02ff */
[----:B------:R-:W-:-:S03]  /*0910*/  SHF.R.U32.HI R21, RZ, 0x1f, R16 ;  /* 0x0000001fff157819 */ /* 0x000fc60000011610 */
[----:B------:R-:W-:Y:S01]  /*0920*/  IMAD.HI R18, R27, 0x2aaaaaab, RZ ;  /* 0x2aaaaaab1b127827 */ /* 0x000fe200078e02ff */
[----:B------:R-:W-:Y:S02]  /*0930*/  SHF.R.U32.HI R19, RZ, 0x1f, R12 ;  /* 0x0000001fff137819 */ /* 0x000fe4000001160c */
[----:B------:R-:W-:Y:S01]  /*0940*/  LEA.HI R16, R16, R21, RZ, 0x17 ;  /* 0x0000001510107211 */ /* 0x000fe200078fb8ff */
[----:B------:R-:W-:Y:S01]  /*0950*/  @!P3 IMAD.IADD R13, R13, 0x1, -R20 ;  /* 0x000000010d0db824 */ /* 0x000fe200078e0a14 */
[----:B------:R-:W-:Y:S01]  /*0960*/  SHF.R.U32.HI R23, RZ, 0x1f, R18 ;  /* 0x0000001fff177819 */ /* 0x000fe20000011612 */
[--C-:B------:R-:W-:Y:S01]  /*0970*/  @!P4 IMAD.IADD R14, R14, 0x1, -R20.reuse ;  /* 0x000000010e0ec824 */ /* 0x100fe200078e0a14 */
[----:B------:R-:W-:Y:S01]  /*0980*/  LEA.HI R19, R12, R19, RZ, 0x17 ;  /* 0x000000130c137211 */ /* 0x000fe200078fb8ff */
[----:B------:R-:W-:Y:S01]  /*0990*/  IMAD.SHL.U32 R2, R7, 0x8, RZ ;  /* 0x0000000807027824 */ /* 0x000fe200078e00ff */
[----:B------:R-:W-:Y:S01]  /*09a0*/  LEA.HI R18, R18, R23, RZ, 0x17 ;  /* 0x0000001712127211 */ /* 0x000fe200078fb8ff */
[--C-:B------:R-:W-:Y:S01]  /*09b0*/  @!P5 IMAD.IADD R15, R15, 0x1, -R20.reuse ;  /* 0x000000010f0fd824 */ /* 0x100fe200078e0a14 */
[C---:B------:R-:W-:Y:S01]  /*09c0*/  ISETP.GT.U32.AND P5, PT, R20.reuse, R13, PT ;  /* 0x0000000d1400720c */ /* 0x040fe20003fa4070 */
[----:B------:R-:W-:Y:S01]  /*09d0*/  @!P6 IMAD.IADD R11, R11, 0x1, -R20 ;  /* 0x000000010b0be824 */ /* 0x000fe200078e0a14 */
[----:B------:R-:W-:Y:S01]  /*09e0*/  ISETP.GT.U32.AND P4, PT, R20, R14, PT ;  /* 0x0000000e1400720c */ /* 0x000fe20003f84070 */
[----:B------:R-:W-:Y:S01]  /*09f0*/  IMAD R23, R16, -0xc00, R25 ;  /* 0xfffff40010177824 */ /* 0x000fe200078e0219 */
[----:B------:R-:W-:Y:S01]  /*0a00*/  LOP3.LUT R9, R2, 0x38, R7, 0x48, !PT ;  /* 0x0000003802097812 */ /* 0x000fe200078e4807 */
[----:B------:R-:W-:Y:S01]  /*0a10*/  IMAD R21, R19, -0xc00, R26 ;  /* 0xfffff40013157824 */ /* 0x000fe200078e021a */
[----:B------:R-:W-:Y:S01]  /*0a20*/  ISETP.GT.U32.AND P3, PT, R20, R15, PT ;  /* 0x0000000f1400720c */ /* 0x000fe20003f64070 */
[----:B------:R-:W-:Y:S01]  /*0a30*/  IMAD R25, R18, -0xc00, R27 ;  /* 0xfffff40012197824 */ /* 0x000fe200078e021b */
[----:B------:R-:W-:Y:S01]  /*0a40*/  ISETP.GE.AND P6, PT, R22, RZ, PT ;  /* 0x000000ff1600720c */ /* 0x000fe20003fc6270 */
[--C-:B------:R-:W-:Y:S01]  /*0a50*/  IMAD R4, R4, 0x40, R9.reuse ;  /* 0x0000004004047824 */ /* 0x100fe200078e0209 */
[----:B------:R-:W2:Y:S01]  /*0a60*/  LDC.64 R18, c[0x0][0x210] ;  /* 0x00008400ff127b82 */ /* 0x000ea20000000a00 */
[--C-:B------:R-:W-:Y:S01]  /*0a70*/  IMAD R6, R6, 0x40, R9.reuse ;  /* 0x0000004006067824 */ /* 0x100fe200078e0209 */
[----:B------:R-:W-:Y:S01]  /*0a80*/  LOP3.LUT R12, RZ, R0, RZ, 0x33, !PT ;  /* 0x00000000ff0c7212 */ /* 0x000fe200078e33ff */
[----:B------:R-:W-:-:S02]  /*0a90*/  IMAD R8, R8, 0x40, R9 ;  /* 0x0000004008087824 */ /* 0x000fc400078e0209 */
[----:B------:R-:W-:Y:S02]  /*0aa0*/  IMAD R9, R10, 0x40, R9 ;  /* 0x000000400a097824 */ /* 0x000fe400078e0209 */
[----:B------:R-:W-:-:S04]  /*0ab0*/  IMAD.HI R10, R24, 0x2aaaaaab, RZ ;  /* 0x2aaaaaab180a7827 */ /* 0x000fc800078e02ff */
[----:B------:R-:W-:Y:S01]  /*0ac0*/  @!P5 IMAD.IADD R13, R13, 0x1, -R20 ;  /* 0x000000010d0dd824 */ /* 0x000fe200078e0a14 */
[----:B------:R-:W-:Y:S01]  /*0ad0*/  SHF.R.U32.HI R17, RZ, 0x1f, R10 ;  /* 0x0000001fff117819 */ /* 0x000fe2000001160a */
[--C-:B------:R-:W-:Y:S02]  /*0ae0*/  @!P4 IMAD.IADD R14, R14, 0x1, -R20.reuse ;  /* 0x000000010e0ec824 */ /* 0x100fe400078e0a14 */
[----:B------:R-:W-:Y:S01]  /*0af0*/  @!P3 IMAD.IADD R15, R15, 0x1, -R20 ;  /* 0x000000010f0fb824 */ /* 0x000fe200078e0a14 */
[----:B------:R-:W-:Y:S01]  /*0b00*/  LEA.HI R17, R10, R17, RZ, 0x17 ;  /* 0x000000110a117211 */ /* 0x000fe200078fb8ff */
[----:B------:R-:W-:Y:S01]  /*0b10*/  @!P0 IMAD.MOV R11, RZ, RZ, -R11 ;  /* 0x000000ffff0b8224 */ /* 0x000fe200078e0a0b */
[----:B------:R-:W-:Y:S01]  /*0b20*/  ISETP.NE.AND P3, PT, R0, RZ, PT ;  /* 0x000000ff0000720c */ /* 0x000fe20003f65270 */
[----:B------:R-:W-:Y:S01]  /*0b30*/  @!P2 IMAD.MOV R13, RZ, RZ, -R13 ;  /* 0x000000ffff0da224 */ /* 0x000fe200078e0a0d */
[----:B------:R-:W-:Y:S01]  /*0b40*/  LOP3.LUT R10, R2, 0x38, RZ, 0xc0, !PT ;  /* 0x00000038020a7812 */ /* 0x000fe200078ec0ff */
[----:B------:R-:W-:Y:S01]  /*0b50*/  @!P1 IMAD.MOV R14, RZ, RZ, -R14 ;  /* 0x000000ffff0e9224 */ /* 0x000fe200078e0a0e */
[C---:B------:R-:W-:Y:S01]  /*0b60*/  SEL R11, R12.reuse, R11, !P3 ;  /* 0x0000000b0c0b7207 */ /* 0x040fe20005800000 */
[----:B------:R-:W-:Y:S01]  /*0b70*/  @!P6 IMAD.MOV R15, RZ, RZ, -R15 ;  /* 0x000000ffff0fe224 */ /* 0x000fe200078e0a0f */
[C---:B------:R-:W-:Y:S01]  /*0b80*/  SEL R35, R12.reuse, R13, !P3 ;  /* 0x0000000d0c237207 */ /* 0x040fe20005800000 */
[----:B------:R-:W-:Y:S01]  /*0b90*/  IMAD R17, R17, -0xc00, R24 ;  /* 0xfffff40011117824 */ /* 0x000fe200078e0218 */
[C---:B------:R-:W-:Y:S01]  /*0ba0*/  SEL R37, R12.reuse, R14, !P3 ;  /* 0x0000000e0c257207 */ /* 0x040fe20005800000 */
[--C-:B------:R-:W-:Y:S01]  /*0bb0*/  IMAD R13, R11, 0x1000, R10.reuse ;  /* 0x000010000b0d7824 */ /* 0x100fe200078e020a */
[----:B------:R-:W-:Y:S01]  /*0bc0*/  SEL R15, R12, R15, !P3 ;  /* 0x0000000f0c0f7207 */ /* 0x000fe20005800000 */
[----:B------:R-:W-:-:S02]  /*0bd0*/  IMAD R27, R17, 0x1000, R10 ;  /* 0x00001000111b7824 */ /* 0x000fc400078e020a */
[--C-:B------:R-:W-:Y:S02]  /*0be0*/  IMAD R29, R21, 0x1000, R10.reuse ;  /* 0x00001000151d7824 */ /* 0x100fe400078e020a */
[--C-:B------:R-:W-:Y:S01]  /*0bf0*/  IMAD R11, R35, 0x1000, R10.reuse ;  /* 0x00001000230b7824 */ /* 0x100fe200078e020a */
[----:B------:R-:W-:Y:S01]  /*0c00*/  LEA R35, R8, UR14, 0x1 ;  /* 0x0000000e08237c11 */ /* 0x000fe2000f8e08ff */
[--C-:B------:R-:W-:Y:S01]  /*0c10*/  IMAD R17, R37, 0x1000, R10.reuse ;  /* 0x0000100025117824 */ /* 0x100fe200078e020a */
[----:B------:R-:W-:Y:S01]  /*0c20*/  CS2R R36, SRZ ;  /* 0x0000000000247805 */ /* 0x000fe2000001ff00 */
[--C-:B------:R-:W-:Y:S02]  /*0c30*/  IMAD R21, R15, 0x1000, R10.reuse ;  /* 0x000010000f157824 */ /* 0x100fe400078e020a */
[--C-:B------:R-:W-:Y:S02]  /*0c40*/  IMAD R31, R23, 0x1000, R10.reuse ;  /* 0x00001000171f7824 */ /* 0x100fe400078e020a */
[----:B------:R-:W-:-:S02]  /*0c50*/  IMAD R25, R25, 0x1000, R10 ;  /* 0x0000100019197824 */ /* 0x000fc400078e020a */
[----:B--2---:R-:W-:-:S04]  /*0c60*/  IMAD.WIDE R12, R13, 0x2, R18 ;  /* 0x000000020d0c7825 */ /* 0x004fc800078e0212 */
[----:B------:R-:W-:Y:S01]  /*0c70*/  IMAD.WIDE R14, R11, 0x2, R18 ;  /* 0x000000020b0e7825 */ /* 0x000fe200078e0212 */
[----:B------:R-:W-:-:S03]  /*0c80*/  IADD3 R102, P0, R12, 0x200, RZ ;  /* 0x000002000c667810 */ /* 0x000fc60007f1e0ff */
[----:B------:R-:W-:Y:S01]  /*0c90*/  IMAD.WIDE R16, R17, 0x2, R18 ;  /* 0x0000000211107825 */ /* 0x000fe200078e0212 */
[----:B------:R-:W-:-:S03]  /*0ca0*/  IADD3 R10, P1, R14, 0x200, RZ ;  /* 0x000002000e0a7810 */ /* 0x000fc60007f3e0ff */
[----:B------:R-:W-:-:S04]  /*0cb0*/  IMAD.WIDE R18, R21, 0x2, R18 ;  /* 0x0000000215127825 */ /* 0x000fc800078e0212 */
[----:B-1---5:R-:W-:Y:S01]  /*0cc0*/  IMAD.WIDE R20, R27, 0x2, R32 ;  /* 0x000000021b147825 */ /* 0x022fe200078e0220 */
[----:B------:R-:W-:-:S03]  /*0cd0*/  LEA R27, R4, UR14, 0x1 ;  /* 0x0000000e041b7c11 */ /* 0x000fc6000f8e08ff */
[----:B------:R-:W-:Y:S01]  /*0ce0*/  IMAD.WIDE R22, R29, 0x2, R32 ;  /* 0x000000021d167825 */ /* 0x000fe200078e0220 */
[----:B------:R-:W-:-:S03]  /*0cf0*/  LEA R29, R6, UR14, 0x1 ;  /* 0x0000000e061d7c11 */ /* 0x000fc6000f8e08ff */
[----:B------:R-:W-:Y:S01]  /*0d00*/  IMAD.WIDE R30, R31, 0x2, R32 ;  /* 0x000000021f1e7825 */ /* 0x000fe200078e0220 */
[----:B------:R-:W-:-:S03]  /*0d10*/  IADD3 R96, P2, R22, 0x200, RZ ;  /* 0x0000020016607810 */ /* 0x000fc60007f5e0ff */
[----:B------:R-:W-:Y:S01]  /*0d20*/  IMAD.WIDE R32, R25, 0x2, R32 ;  /* 0x0000000219207825 */ /* 0x000fe200078e0220 */
[----:B------:R-:W-:-:S03]  /*0d30*/  LEA R25, R9, UR14, 0x1 ;  /* 0x0000000e09197c11 */ /* 0x000fc6000f8e08ff */
[----:B------:R-:W-:Y:S01]  /*0d40*/  IMAD.X R11, RZ, RZ, R13, P0 ;  /* 0x000000ffff0b7224 */ /* 0x000fe200000e060d */
[----:B------:R-:W-:Y:S01]  /*0d50*/  IADD3 R88, P0, R16, 0x200, RZ ;  /* 0x0000020010587810 */ /* 0x000fe20007f1e0ff */
[----:B------:R-:W-:Y:S01]  /*0d60*/  @!PT LDS RZ, [RZ] ;  /* 0x00000000fffff984 */ /* 0x000fe20000000800 */
[----:B------:R-:W-:Y:S01]  /*0d70*/  @!PT LDS RZ, [RZ] ;  /* 0x00000000fffff984 */ /* 0x000fe20000000800 */
[----:B------:R-:W-:Y:S01]  /*0d80*/  @!PT LDS RZ, [RZ] ;  /* 0x00000000fffff984 */ /* 0x000fe20000000800 */
[----:B------:R-:W-:Y:S01]  /*0d90*/  LDGSTS.E.BYPASS.128 [R25], desc[UR18][R12.64] ;  /* 0x000000000c197fae */ /* 0x000fe2000b901c52 */
[----:B------:R-:W-:Y:S01]  /*0da0*/  IMAD.X R89, RZ, RZ, R15, P1 ;  /* 0x000000ffff597224 */ /* 0x000fe200008e060f */
[----:B------:R-:W-:Y:S01]  /*0db0*/  IADD3 R91, P1, R18, 0x200, RZ ;  /* 0x00000200125b7810 */ /* 0x000fe20007f3e0ff */
[----:B------:R-:W-:Y:S01]  /*0dc0*/  IMAD.X R110, RZ, RZ, R23, P2 ;  /* 0x000000ffff6e7224 */ /* 0x000fe200010e0617 */
[----:B------:R-:W-:Y:S01]  /*0dd0*/  LDGSTS.E.BYPASS.128 [R27], desc[UR18][R14.64] ;  /* 0x000000000e1b7fae */ /* 0x000fe2000b901c52 */
[----:B------:R-:W-:Y:S01]  /*0de0*/  IMAD.X R90, RZ, RZ, R17, P0 ;  /* 0x000000ffff5a7224 */ /* 0x000fe200000e0611 */
[----:B------:R-:W-:Y:S01]  /*0df0*/  IADD3 R95, P0, R20, 0x200, RZ ;  /* 0x00000200145f7810 */ /* 0x000fe20007f1e0ff */
[----:B------:R-:W-:Y:S01]  /*0e00*/  IMAD.X R94, RZ, RZ, R19, P1 ;  /* 0x000000ffff5e7224 */ /* 0x000fe200008e0613 */
[----:B------:R-:W-:Y:S01]  /*0e10*/  LDGSTS.E.BYPASS.128 [R29], desc[UR18][R16.64] ;  /* 0x00000000101d7fae */ /* 0x000fe2000b901c52 */
[----:B------:R-:W-:-:S02]  /*0e20*/  IADD3 R108, P1, R30, 0x200, RZ ;  /* 0x000002001e6c7810 */ /* 0x000fc40007f3e0ff */
[----:B------:R-:W-:Y:S01]  /*0e30*/  IMAD.X R97, RZ, RZ, R21, P0 ;  /* 0x000000ffff617224 */ /* 0x000fe200000e0615 */
[----:B------:R-:W-:Y:S01]  /*0e40*/  LDGSTS.E.BYPASS.128 [R35], desc[UR18][R18.64] ;  /* 0x0000000012237fae */ /* 0x000fe2000b901c52 */
[----:B------:R-:W-:Y:S01]  /*0e50*/  IADD3 R104, P0, R32, 0x200, RZ ;  /* 0x0000020020687810 */ /* 0x000fe20007f1e0ff */
[----:B------:R-:W-:Y:S02]  /*0e60*/  IMAD.X R109, RZ, RZ, R31, P1 ;  /* 0x000000ffff6d7224 */ /* 0x000fe400008e061f */
[----:B------:R-:W0:Y:S02]  /*0e70*/  LDGDEPBAR ;  /* 0x00000000000079af */ /* 0x000e240000000000 */
[----:B------:R-:W-:Y:S02]  /*0e80*/  IMAD.X R106, RZ, RZ, R33, P0 ;  /* 0x000000ffff6a7224 */ /* 0x000fe400000e0621 */
[----:B------:R-:W-:Y:S04]  /*0e90*/  LDGSTS.E.BYPASS.128 [R25+0x14000], desc[UR18][R20.64] ;  /* 0x1400000014197fae */ /* 0x000fe8000b901c52 */
[----:B------:R-:W-:Y:S04]  /*0ea0*/  LDGSTS.E.BYPASS.128 [R27+0x14000], desc[UR18][R22.64] ;  /* 0x14000000161b7fae */ /* 0x000fe8000b901c52 */
[----:B------:R-:W-:Y:S04]  /*0eb0*/  LDGSTS.E.BYPASS.128 [R29+0x14000], desc[UR18][R30.64] ;  /* 0x140000001e1d7fae */ /* 0x000fe8000b901c52 */
[----:B------:R-:W-:Y:S04]  /*0ec0*/  LDGSTS.E.BYPASS.128 [R35+0x14000], desc[UR18][R32.64] ;  /* 0x1400000020237fae */ /* 0x000fe8000b901c52 */
[----:B------:R-:W0:Y:S01]  /*0ed0*/  LDGDEPBAR ;  /* 0x00000000000079af */ /* 0x000e220000000000 */
[----:B------:R-:W-:Y:S06]  /*0ee0*/  BAR.SYNC.DEFER_BLOCKING 0x0 ;  /* 0x0000000000007b1d */ /* 0x000fec0000010000 */
[----:B------:R-:W-:Y:S01]  /*0ef0*/  @!PT LDS RZ, [RZ] ;  /* 0x00000000fffff984 */ /* 0x000fe20000000800 */
[----:B------:R-:W-:Y:S01]  /*0f00*/  @!PT LDS RZ, [RZ] ;  /* 0x00000000fffff984 */ /* 0x000fe20000000800 */
[----:B------:R-:W-:Y:S01]  /*0f10*/  @!PT LDS RZ, [RZ] ;  /* 0x00000000fffff984 */ /* 0x000fe20000000800 */
[----:B------:R-:W-:Y:S04]  /*0f20*/  LDGSTS.E.BYPASS.128 [R25+0x4000], desc[UR18][R12.64+0x80] ;  /* 0x040000800c197fae */ /* 0x000fe8000b901c52 */
[----:B------:R-:W-:Y:S04]  /*0f30*/  LDGSTS.E.BYPASS.128 [R27+0x4000], desc[UR18][R14.64+0x80] ;  /* 0x040000800e1b7fae */ /* 0x000fe8000b901c52 */
[----:B------:R-:W-:Y:S04]  /*0f40*/  LDGSTS.E.BYPASS.128 [R29+0x4000], desc[UR18][R16.64+0x80] ;  /* 0x04000080101d7fae */ /* 0x000fe8000b901c52 */
[----:B------:R-:W-:Y:S04]  /*0f50*/  LDGSTS.E.BYPASS.128 [R35+0x4000], desc[UR18][R18.64+0x80] ;  /* 0x0400008012237fae */ /* 0x000fe8000b901c52 */
[----:B------:R-:W0:Y:S04]  /*0f60*/  LDGDEPBAR ;  /* 0x00000000000079af */ /* 0x000e280000000000 */
        /* <DEDUP_REMOVED lines=23> */
[----:B------:R1:W-:Y:S04]  /*10e0*/  LDGSTS.E.BYPASS.128 [R25+0xc000], desc[UR18][R12.64+0x180] ;  /* 0x0c0001800c197fae */ /* 0x0003e8000b901c52 */
[----:B------:R-:W-:Y:S04]  /*10f0*/  LDGSTS.E.BYPASS.128 [R27+0xc000], desc[UR18][R14.64+0x180] ;  /* 0x0c0001800e1b7fae */ /* 0x000fe8000b901c52 */
[----:B------:R-:W-:Y:S04]  /*1100*/  LDGSTS.E.BYPASS.128 [R29+0xc000], desc[UR18][R16.64+0x180] ;  /* 0x0c000180101d7fae */ /* 0x000fe8000b901c52 */
[----:B------:R-:W-:Y:S01]  /*1110*/  LDGSTS.E.BYPASS.128 [R35+0xc000], desc[UR18][R18.64+0x180] ;  /* 0x0c00018012237fae */ /* 0x000fe2000b901c52 */
[----:B-1----:R-:W-:-:S03]  /*1120*/  IMAD.MOV.U32 R12, RZ, RZ, -0x40 ;  /* 0xffffffc0ff0c7424 */ /* 0x002fc600078e00ff */
[----:B------:R-:W0:Y:S04]  /*1130*/  LDGDEPBAR ;  /* 0x00000000000079af */ /* 0x000e280000000000 */
[----:B------:R1:W-:Y:S04]  /*1140*/  LDGSTS.E.BYPASS.128 [R25+0x20000], desc[UR18][R20.64+0x180] ;  /* 0x2000018014197fae */ /* 0x0003e8000b901c52 */
[----:B------:R2:W-:Y:S04]  /*1150*/  LDGSTS.E.BYPASS.128 [R27+0x20000], desc[UR18][R22.64+0x180] ;  /* 0x20000180161b7fae */ /* 0x0005e8000b901c52 */
[----:B------:R3:W-:Y:S04]  /*1160*/  LDGSTS.E.BYPASS.128 [R29+0x20000], desc[UR18][R30.64+0x180] ;  /* 0x200001801e1d7fae */ /* 0x0007e8000b901c52 */
[----:B------:R4:W-:Y:S01]  /*1170*/  LDGSTS.E.BYPASS.128 [R35+0x20000], desc[UR18][R32.64+0x180] ;  /* 0x2000018020237fae */ /* 0x0009e2000b901c52 */
[----:B-1----:R-:W-:-:S03]  /*1180*/  CS2R R24, SRZ ;  /* 0x0000000000187805 */ /* 0x002fc6000001ff00 */
[----:B------:R-:W0:Y:S01]  /*1190*/  LDGDEPBAR ;  /* 0x00000000000079af */ /* 0x000e220000000000 */
[----:B--2---:R-:W-:Y:S02]  /*11a0*/  CS2R R26, SRZ ;  /* 0x00000000001a7805 */ /* 0x004fe4000001ff00 */
[----:B---3--:R-:W-:Y:S02]  /*11b0*/  CS2R R28, SRZ ;  /* 0x00000000001c7805 */ /* 0x008fe4000001ff00 */
[----:B------:R-:W-:Y:S02]  /*11c0*/  CS2R R30, SRZ ;  /* 0x00000000001e7805 */ /* 0x000fe4000001ff00 */
[----:B----4-:R-:W-:Y:S02]  /*11d0*/  CS2R R32, SRZ ;  /* 0x0000000000207805 */ /* 0x010fe4000001ff00 */
[----:B------:R-:W-:-:S07]  /*11e0*/  CS2R R34, SRZ ;  /* 0x0000000000227805 */ /* 0x000fce000001ff00 */
.L_x_0:
[----:B------:R-:W1:Y:S01]  /*11f0*/  SHFL.IDX PT, R13, R111, RZ, 0x1f ;  /* 0x00001fff6f0d7589 */ /* 0x000e6200000e0000 */
[----:B------:R-:W-:Y:S01]  /*1200*/  UIADD3 UR16, UR16, 0x1, URZ ;  /* 0x0000000110107890 */ /* 0x000fe2000fffe03f */
[----:B------:R-:W-:-:S04]  /*1210*/  DEPBAR.LE SB0, 0x6 ;  /* 0x000081800000791a */ /* 0x000fc80000000000 */
[----:B------:R-:W-:Y:S01]  /*1220*/  UISETP.GE.AND UP0, UPT, UR16, 0x5, UPT ;  /* 0x000000051000788c */ /* 0x000fe2000bf06270 */
[----:B------:R-:W-:Y:S01]  /*1230*/  BAR.SYNC.DEFER_BLOCKING 0x0 ;  /* 0x0000000000007b1d */ /* 0x000fe20000010000 */
[----:B------:R-:W-:Y:S01]  /*1240*/  UIADD3 UR15, UR15, 0x1, URZ ;  /* 0x000000010f0f7890 */ /* 0x000fe2000fffe03f */
[----:B------:R-:W-:Y:S01]  /*1250*/  VIADD R100, R12, 0x40 ;  /* 0x000000400c647836 */ /* 0x000fe20000000000 */
[----:B------:R-:W-:Y:S01]  /*1260*/  USEL UR16, UR16, URZ, !UP0 ;  /* 0x0000003f10107287 */ /* 0x000fe2000c000000 */
[----:B------:R-:W-:Y:S02]  /*1270*/  IADD3 R22, P1, R102, UR4, RZ ;  /* 0x0000000466167c10 */ /* 0x000fe4000ff3e0ff */
[----:B------:R-:W-:Y:S01]  /*1280*/  UMOV UR11, 0x40000040 ;  /* 0x40000040000b7882 */ /* 0x000fe20000000000 */
[----:B------:R-:W-:Y:S02]  /*1290*/  ISETP.GE.U32.AND P0, PT, R100, 0xf00, PT ;  /* 0x00000f006400780c */ /* 0x000fe40003f06070 */
[----:B------:R-:W-:-:S02]  /*12a0*/  IADD3.X R23, R11, UR5, RZ, P1, !PT ;  /* 0x000000050b177c10 */ /* 0x000fc40008ffe4ff */
[----:B------:R-:W-:Y:S02]  /*12b0*/  IADD3 R16, P1, R88, UR4, RZ ;  /* 0x0000000458107c10 */ /* 0x000fe4000ff3e0ff */
[----:B------:R-:W-:Y:S02]  /*12c0*/  IADD3 R92, P2, R10, UR4, RZ ;  /* 0x000000040a5c7c10 */ /* 0x000fe4000ff5e0ff */
[----:B------:R-:W-:Y:S02]  /*12d0*/  IADD3.X R17, R90, UR5, RZ, P1, !PT ;  /* 0x000000055a117c10 */ /* 0x000fe40008ffe4ff */
[----:B-1----:R-:W-:Y:S02]  /*12e0*/  R2UR UR6, R13 ;  /* 0x000000000d0672ca */ /* 0x002fe400000e0000 */
[----:B------:R-:W-:Y:S02]  /*12f0*/  IADD3 R12, P1, R91, UR4, RZ ;  /* 0x000000045b0c7c10 */ /* 0x000fe4000ff3e0ff */
[----:B------:R-:W-:-:S02]  /*1300*/  IADD3.X R93, R89, UR5, RZ, P2, !PT ;  /* 0x00000005595d7c10 */ /* 0x000fc400097fe4ff */
[----:B------:R-:W-:Y:S01]  /*1310*/  IADD3 R14, P2, R95, UR4, RZ ;  /* 0x000000045f0e7c10 */ /* 0x000fe2000ff5e0ff */
[----:B------:R-:W-:Y:S01]  /*1320*/  WARPGROUP.ARRIVE ;  /* 0x00000000000079c5 */ /* 0x000fe20000000000 */
[----:B------:R-:W-:Y:S02]  /*1330*/  IADD3 R18, P3, R96, UR4, RZ ;  /* 0x0000000460127c10 */ /* 0x000fe4000ff7e0ff */
[----:B------:R-:W-:Y:S02]  /*1340*/  IADD3.X R13, R94, UR5, RZ, P1, !PT ;  /* 0x000000055e0d7c10 */ /* 0x000fe40008ffe4ff */
[----:B------:R-:W-:Y:S01]  /*1350*/  IADD3 R20, P1, R108, UR4, RZ ;  /* 0x000000046c147c10 */ /* 0x000fe2000ff3e0ff */
[----:B------:R-:W-:Y:S01]  /*1360*/  USHF.L.U32 UR7, UR6, 0x7, URZ ;  /* 0x0000000706077899 */ /* 0x000fe2000800063f */
[----:B------:R-:W-:Y:S01]  /*1370*/  IADD3.X R15, R97, UR5, RZ, P2, !PT ;  /* 0x00000005610f7c10 */ /* 0x000fe200097fe4ff */
[----:B------:R-:W-:Y:S01]  /*1380*/  ULEA UR6, UR16, UR14, 0xe ;  /* 0x0000000e10067291 */ /* 0x000fe2000f8e703f */
[----:B------:R-:W-:Y:S01]  /*1390*/  IADD3.X R19, R110, UR5, RZ, P3, !PT ;  /* 0x000000056e137c10 */ /* 0x000fe20009ffe4ff */
[----:B------:R-:W-:Y:S01]  /*13a0*/  ULOP3.LUT UR7, UR7, 0x380, URZ, 0xc0, !UPT ;  /* 0x0000038007077892 */ /* 0x000fe2000f8ec03f */
[----:B------:R-:W-:Y:S01]  /*13b0*/  IADD3.X R21, R109, UR5, RZ, P1, !PT ;  /* 0x000000056d157c10 */ /* 0x000fe20008ffe4ff */
[----:B------:R-:W-:-:S02]  /*13c0*/  USHF.R.U32.HI UR8, URZ, 0x4, UR6 ;  /* 0x000000043f087899 */ /* 0x000fc40008011606 */
[----:B------:R-:W-:Y:S02]  /*13d0*/  UIADD3 UR6, UR6, 0x14000, URZ ;  /* 0x0001400006067890 */ /* 0x000fe4000fffe03f */
[----:B------:R-:W-:Y:S02]  /*13e0*/  ULOP3.LUT UR8, UR8, 0x3fff, URZ, 0xc0, !UPT ;  /* 0x00003fff08087892 */ /* 0x000fe4000f8ec03f */
[----:B------:R-:W-:Y:S02]  /*13f0*/  USHF.R.U32.HI UR6, URZ, 0x4, UR6 ;  /* 0x000000043f067899 */ /* 0x000fe40008011606 */
[----:B------:R-:W-:Y:S02]  /*1400*/  UIADD3 UR12, UP0, UR7, UR8, URZ ;  /* 0x00000008070c7290 */ /* 0x000fe4000ff1e03f */
[----:B------:R-:W-:Y:S02]  /*1410*/  ULOP3.LUT UR6, UR6, 0x3fff, URZ, 0xc0, !UPT ;  /* 0x00003fff06067892 */ /* 0x000fe4000f8ec03f */
[----:B------:R-:W-:-:S02]  /*1420*/  UIADD3.X UR13, URZ, URZ, URZ, UP0, !UPT ;  /* 0x0000003f3f0d7290 */ /* 0x000fc400087fe43f */
[----:B------:R-:W-:Y:S02]  /*1430*/  ULOP3.LUT UR10, UR6, 0x4000000, URZ, 0xfc, !UPT ;  /* 0x04000000060a7892 */ /* 0x000fe4000f8efc3f */
[----:B------:R-:W-:Y:S02]  /*1440*/  ULOP3.LUT UR8, UR12, 0x4000000, URZ, 0xfc, !UPT ;  /* 0x040000000c087892 */ /* 0x000fe4000f8efc3f */
[----:B------:R-:W-:Y:S01]  /*1450*/  ULOP3.LUT UR9, UR13, 0x40000040, URZ, 0xfc, !UPT ;  /* 0x400000400d097892 */ /* 0x000fe2000f8efc3f */
[----:B------:R-:W-:Y:S01]  /*1460*/  UMOV UR7, URZ ;  /* 0x0000003f00077c82 */ /* 0x000fe20008000000 */
[----:B------:R-:W-:-:S04]  /*1470*/  UISETP.GE.AND UP0, UPT, UR15, 0x5, UPT ;  /* 0x000000050f00788c */ /* 0x000fc8000bf06270 */
[----:B------:R-:W-:-:S03]  /*1480*/  USEL UR15, UR15, URZ, !UP0 ;  /* 0x0000003f0f0f7287 */ /* 0x000fc6000c000000 */
[----:B------:R-:W-:Y:S01]  /*1490*/  HGMMA.64x128x16.F32.BF16 R24, gdesc[UR8], R24 ;  /* 0x01e00000081879f0 */ /* 0x000fe20008701818 */
[----:B------:R-:W-:Y:S01]  /*14a0*/  UMOV UR8, 0x4000002 ;  /* 0x0400000200087882 */ /* 0x000fe20000000000 */
[----:B------:R-:W-:Y:S02]  /*14b0*/  UMOV UR9, 0x40000040 ;  /* 0x4000004000097882 */ /* 0x000fe40000000000 */
[----:B------:R-:W-:Y:S02]  /*14c0*/  UIADD3.64 UR10, UR6, UR8, URZ ;  /* 0x00000008060a7297 */ /* 0x000fe4000fffe03f */
[----:B------:R-:W-:-:S09]  /*14d0*/  UIADD3.64 UR8, UR12, UR8, URZ ;  /* 0x000000080c087297 */ /* 0x000fd2000fffe03f */
        /* <DEDUP_REMOVED lines=9> */
[----:B------:R-:W-:Y:S02]  /*1570*/  UIADD3.64 UR8, UR12, UR8, URZ ;  /* 0x000000080c087297 */ /* 0x000fe4000fffe03f */
[----:B------:R-:W-:-:S06]  /*1580*/  ULEA UR6, UR15, UR14, 0xe ;  /* 0x0000000e0f067291 */ /* 0x000fcc000f8e703f */
[----:B------:R-:W-:Y:S02]  /*1590*/  LEA R101, R9, UR6, 0x1 ;  /* 0x0000000609657c11 */ /* 0x000fe4000f8e08ff */
[----:B------:R-:W-:Y:S02]  /*15a0*/  LEA R103, R4, UR6, 0x1 ;  /* 0x0000000604677c11 */ /* 0x000fe4000f8e08ff */
[----:B------:R-:W-:Y:S02]  /*15b0*/  LEA R105, R6, UR6, 0x1 ;  /* 0x0000000606697c11 */ /* 0x000fe4000f8e08ff */
[----:B------:R-:W-:Y:S01]  /*15c0*/  LEA R107, R8, UR6, 0x1 ;  /* 0x00000006086b7c11 */ /* 0x000fe2000f8e08ff */
[----:B------:R-:W-:Y:S03]  /*15d0*/  HGMMA.64x128x16.F32.BF16 R24, gdesc[UR8], R24, gsb0 ;  /* 0x01e00000081879f0 */ /* 0x000fe60008001818 */
[----:B------:R-:W-:-:S02]  /*15e0*/  WARPGROUP.DEPBAR.LE gsb0, 0x1 ;  /* 0x00008000000079c5 */ /* 0x000fc40000010100 */
[----:B------:R-:W-:Y:S06]  /*15f0*/  BAR.SYNC.DEFER_BLOCKING 0x0 ;  /* 0x0000000000007b1d */ /* 0x000fec0000010000 */
[----:B------:R-:W-:Y:S01]  /*1600*/  @!PT LDS RZ, [RZ] ;  /* 0x00000000fffff984 */ /* 0x000fe20000000800 */
[----:B------:R-:W-:Y:S01]  /*1610*/  @!PT LDS RZ, [RZ] ;  /* 0x00000000fffff984 */ /* 0x000fe20000000800 */
[----:B------:R-:W-:Y:S01]  /*1620*/  @!PT LDS RZ, [RZ] ;  /* 0x00000000fffff984 */ /* 0x000fe20000000800 */
[----:B------:R1:W-:Y:S04]  /*1630*/  LDGSTS.E.BYPASS.128 [R101], desc[UR18][R22.64], !P0 ;  /* 0x0000000016657fae */ /* 0x0003e8000c101c52 */
[----:B------:R-:W-:Y:S04]  /*1640*/  LDGSTS.E.BYPASS.128 [R103], desc[UR18][R92.64], !P0 ;  /* 0x000000005c677fae */ /* 0x000fe8000c101c52 */
[----:B------:R-:W-:Y:S01]  /*1650*/  LDGSTS.E.BYPASS.128 [R105], desc[UR18][R16.64], !P0 ;  /* 0x0000000010697fae */ /* 0x000fe2000c101c52 */
[----:B-1----:R-:W-:-:S03]  /*1660*/  IADD3 R22, P4, R104, UR4, RZ ;  /* 0x0000000468167c10 */ /* 0x002fc6000ff9e0ff */
[----:B------:R1:W-:Y:S01]  /*1670*/  LDGSTS.E.BYPASS.128 [R107], desc[UR18][R12.64], !P0 ;  /* 0x000000000c6b7fae */ /* 0x0003e2000c101c52 */
[----:B------:R-:W-:Y:S01]  /*1680*/  UIADD3 UR4, UP0, UR4, 0x80, URZ ;  /* 0x0000008004047890 */ /* 0x000fe2000ff1e03f */
[----:B------:R-:W-:Y:S02]  /*1690*/  IADD3.X R23, R106, UR5, RZ, P4, !PT ;  /* 0x000000056a177c10 */ /* 0x000fe4000a7fe4ff */
[----:B------:R-:W0:Y:S01]  /*16a0*/  LDGDEPBAR ;  /* 0x00000000000079af */ /* 0x000e220000000000 */
[----:B------:R-:W-:-:S03]  /*16b0*/  UIADD3.X UR5, URZ, UR5, URZ, UP0, !UPT ;  /* 0x000000053f057290 */ /* 0x000fc600087fe43f */
[----:B------:R2:W-:Y:S04]  /*16c0*/  LDGSTS.E.BYPASS.128 [R101+0x14000], desc[UR18][R14.64], !P0 ;  /* 0x140000000e657fae */ /* 0x0005e8000c101c52 */
[----:B------:R2:W-:Y:S01]  /*16d0*/  LDGSTS.E.BYPASS.128 [R103+0x14000], desc[UR18][R18.64], !P0 ;  /* 0x1400000012677fae */ /* 0x0005e2000c101c52 */
[----:B-1----:R-:W-:-:S03]  /*16e0*/  IMAD.MOV.U32 R12, RZ, RZ, R100 ;  /* 0x000000ffff0c7224 */ /* 0x002fc600078e0064 */
[----:B------:R2:W-:Y:S04]  /*16f0*/  LDGSTS.E.BYPASS.128 [R105+0x14000], desc[UR18][R20.64], !P0 ;  /* 0x1400000014697fae */ /* 0x0005e8000c101c52 */
[----:B------:R2:W-:Y:S01]  /*1700*/  LDGSTS.E.BYPASS.128 [R107+0x14000], desc[UR18][R22.64], !P0 ;  /* 0x14000000166b7fae */ /* 0x0005e2000c101c52 */
[----:B------:R-:W-:-:S03]  /*1710*/  ISETP.GE.U32.AND P0, PT, R100, 0xfc0, PT ;  /* 0x00000fc06400780c */ /* 0x000fc60003f06070 */
[----:B------:R-:W0:Y:S10]  /*1720*/  LDGDEPBAR ;  /* 0x00000000000079af */ /* 0x000e340000000000 */
[----:B--2---:R-:W-:Y:S05]  /*1730*/  @!P0 BRA `(.L_x_0) ;  /* 0xfffffff800ac8947 */ /* 0x004fea000383ffff */
[----:B------:R-:W-:Y:S02]  /*1740*/  WARPGROUP.DEPBAR.LE gsb0, 0x0 ;  /* 0x00008000000079c5 */ /* 0x000fe40000010000 */
[----:B------:R-:W-:-:S04]  /*1750*/  DEPBAR.LE SB0, 0x0 ;  /* 0x000080000000791a */ /* 0x000fc80000000000 */
[----:B------:R-:W-:Y:S02]  /*1760*/  SHF.R.U32.HI R4, RZ, 0x1, R7 ;  /* 0x00000001ff047819 */ /* 0x000fe40000011607 */
[----:B------:R-:W-:Y:S02]  /*1770*/  LOP3.LUT R98, R98, 0x7, RZ, 0xc0, !PT ;  /* 0x0000000762627812 */ /* 0x000fe400078ec0ff */
[----:B------:R-:W-:Y:S02]  /*1780*/  LOP3.LUT R7, R7, 0xf, RZ, 0xc0, !PT ;  /* 0x0000000f07077812 */ /* 0x000fe400078ec0ff */
[----:B------:R-:W-:Y:S01]  /*1790*/  LOP3.LUT R4, R4, 0x8, RZ, 0xc0, !PT ;  /* 0x0000000804047812 */ /* 0x000fe200078ec0ff */
[----:B------:R-:W-:Y:S01]  /*17a0*/  IMAD.SHL.U32 R6, R98, 0x2, RZ ;  /* 0x0000000262067824 */ /* 0x000fe200078e00ff */
[----:B------:R-:W-:Y:S02]  /*17b0*/  F2FP.BF16.F32.PACK_AB R24, R25, R24 ;  /* 0x000000181918723e */ /* 0x000fe400000010ff */
[----:B------:R-:W-:Y:S01]  /*17c0*/  F2FP.BF16.F32.PACK_AB R25, R27, R26 ;  /* 0x0000001a1b19723e */ /* 0x000fe200000010ff */
[----:B------:R-:W-:Y:S01]  /*17d0*/  IMAD R7, R7, 0x88, R4 ;  /* 0x0000008807077824 */ /* 0x000fe200078e0204 */
[----:B------:R-:W-:-:S02]  /*17e0*/  LOP3.LUT R99, R6, R99, RZ, 0xfc, !PT ;  /* 0x0000006306637212 */ /* 0x000fc400078efcff */
[----:B------:R-:W-:Y:S01]  /*17f0*/  LOP3.LUT R4, R2, 0x78, RZ, 0xc0, !PT ;  /* 0x0000007802047812 */ /* 0x000fe200078ec0ff */
[----:B------:R-:W-:Y:S01]  /*1800*/  IMAD R7, R98, 0x880, R7 ;  /* 0x0000088062077824 */ /* 0x000fe200078e0207 */
[----:B------:R-:W-:Y:S02]  /*1810*/  F2FP.BF16.F32.PACK_AB R32, R33, R32 ;  /* 0x000000202120723e */ /* 0x000fe400000010ff */
[----:B------:R-:W-:Y:S01]  /*1820*/  F2FP.BF16.F32.PACK_AB R26, R29, R28 ;  /* 0x0000001c1d1a723e */ /* 0x000fe200000010ff */
[----:B------:R-:W-:Y:S01]  /*1830*/  IMAD R99, R99, 0x88, R4 ;  /* 0x0000008863637824 */ /* 0x000fe200078e0204 */
[----:B------:R-:W-:Y:S02]  /*1840*/  F2FP.BF16.F32.PACK_AB R27, R31, R30 ;  /* 0x0000001e1f1b723e */ /* 0x000fe400000010ff */
[----:B------:R-:W-:Y:S02]  /*1850*/  F2FP.BF16.F32.PACK_AB R33, R35, R34 ;  /* 0x000000222321723e */ /* 0x000fe400000010ff */
[----:B------:R-:W-:-:S02]  /*1860*/  F2FP.BF16.F32.PACK_AB R40, R41, R40 ;  /* 0x000000282928723e */ /* 0x000fc400000010ff */
[----:B------:R-:W-:Y:S01]  /*1870*/  LEA R4, R7, UR14, 0x1 ;  /* 0x0000000e07047c11 */ /* 0x000fe2000f8e08ff */
[----:B------:R-:W-:Y:S01]  /*1880*/  BAR.SYNC.DEFER_BLOCKING 0x0 ;  /* 0x0000000000007b1d */ /* 0x000fe20000010000 */
[----:B------:R-:W-:Y:S02]  /*1890*/  F2FP.BF16.F32.PACK_AB R34, R37, R36 ;  /* 0x000000242522723e */ /* 0x000fe400000010ff */
[----:B------:R-:W-:Y:S02]  /*18a0*/  F2FP.BF16.F32.PACK_AB R35, R39, R38 ;  /* 0x000000262723723e */ /* 0x000fe400000010ff */
[----:B------:R-:W-:-:S03]  /*18b0*/  F2FP.BF16.F32.PACK_AB R41, R43, R42 ;  /* 0x0000002a2b29723e */ /* 0x000fc600000010ff */
[----:B------:R-:W1:Y:S01]  /*18c0*/  LDC.64 R6, c[0x0][0x220] ;  /* 0x00008800ff067b82 */ /* 0x000e620000000a00 */
[----:B------:R-:W-:Y:S02]  /*18d0*/  F2FP.BF16.F32.PACK_AB R48, R49, R48 ;  /* 0x000000303130723e */ /* 0x000fe400000010ff */
[----:B------:R-:W-:Y:S02]  /*18e0*/  F2FP.BF16.F32.PACK_AB R42, R45, R44 ;  /* 0x0000002c2d2a723e */ /* 0x000fe400000010ff */
[----:B------:R-:W-:Y:S02]  /*18f0*/  F2FP.BF16.F32.PACK_AB R43, R47, R46 ;  /* 0x0000002e2f2b723e */ /* 0x000fe400000010ff */
[----:B------:R-:W-:Y:S02]  /*1900*/  F2FP.BF16.F32.PACK_AB R49, R51, R50 ;  /* 0x000000323331723e */ /* 0x000fe400000010ff */
[----:B------:R-:W-:Y:S02]  /*1910*/  F2FP.BF16.F32.PACK_AB R56, R57, R56 ;  /* 0x000000383938723e */ /* 0x000fe400000010ff */
[----:B------:R-:W-:-:S02]  /*1920*/  F2FP.BF16.F32.PACK_AB R50, R53, R52 ;  /* 0x000000343532723e */ /* 0x000fc400000010ff */
[----:B------:R-:W-:Y:S02]  /*1930*/  F2FP.BF16.F32.PACK_AB R51, R55, R54 ;  /* 0x000000363733723e */ /* 0x000fe400000010ff */
[----:B------:R-:W-:Y:S02]  /*1940*/  F2FP.BF16.F32.PACK_AB R57, R59, R58 ;  /* 0x0000003a3b39723e */ /* 0x000fe400000010ff */
[----:B------:R-:W-:Y:S01]  /*1950*/  F2FP.BF16.F32.PACK_AB R64, R65, R64 ;  /* 0x000000404140723e */ /* 0x000fe200000010ff */
[----:B------:R-:W-:Y:S01]  /*1960*/  STSM.16.M88.4 [R4], R24 ;  /* 0x0000001804007844 */ /* 0x000fe20000000200 */
[----:B------:R-:W-:Y:S02]  /*1970*/  F2FP.BF16.F32.PACK_AB R58, R61, R60 ;  /* 0x0000003c3d3a723e */ /* 0x000fe400000010ff */
[----:B------:R-:W-:Y:S01]  /*1980*/  F2FP.BF16.F32.PACK_AB R59, R63, R62 ;  /* 0x0000003e3f3b723e */ /* 0x000fe200000010ff */
[----:B------:R2:W-:Y:S01]  /*1990*/  STSM.16.M88.4 [R4+0x20], R32 ;  /* 0x0000202004007844 */ /* 0x0005e20000000200 */
[----:B------:R-:W-:-:S02]  /*19a0*/  F2FP.BF16.F32.PACK_AB R65, R67, R66 ;  /* 0x000000424341723e */ /* 0x000fc400000010ff */
[----:B------:R-:W-:Y:S01]  /*19b0*/  F2FP.BF16.F32.PACK_AB R72, R73, R72 ;  /* 0x000000484948723e */ /* 0x000fe200000010ff */
[----:B------:R-:W-:Y:S01]  /*19c0*/  STSM.16.M88.4 [R4+0x40], R40 ;  /* 0x0000402804007844 */ /* 0x000fe20000000200 */
[----:B------:R-:W-:Y:S02]  /*19d0*/  F2FP.BF16.F32.PACK_AB R66, R69, R68 ;  /* 0x000000444542723e */ /* 0x000fe400000010ff */
[----:B------:R-:W-:Y:S01]  /*19e0*/  F2FP.BF16.F32.PACK_AB R67, R71, R70 ;  /* 0x000000464743723e */ /* 0x000fe200000010ff */
[----:B------:R-:W-:Y:S01]  /*19f0*/  STSM.16.M88.4 [R4+0x60], R48 ;  /* 0x0000603004007844 */ /* 0x000fe20000000200 */
[----:B------:R-:W-:Y:S02]  /*1a00*/  F2FP.BF16.F32.PACK_AB R73, R75, R74 ;  /* 0x0000004a4b49723e */ /* 0x000fe400000010ff */
[----:B------:R-:W-:Y:S01]  /*1a10*/  F2FP.BF16.F32.PACK_AB R80, R81, R80 ;  /* 0x000000505150723e */ /* 0x000fe200000010ff */
[----:B------:R-:W-:Y:S01]  /*1a20*/  STSM.16.M88.4 [R4+0x80], R56 ;  /* 0x0000803804007844 */ /* 0x000fe20000000200 */
[----:B------:R-:W-:-:S02]  /*1a30*/  F2FP.BF16.F32.PACK_AB R74, R77, R76 ;  /* 0x0000004c4d4a723e */ /* 0x000fc400000010ff */
[----:B------:R-:W-:Y:S01]  /*1a40*/  F2FP.BF16.F32.PACK_AB R75, R79, R78 ;  /* 0x0000004e4f4b723e */ /* 0x000fe200000010ff */
[----:B------:R-:W-:Y:S01]  /*1a50*/  STSM.16.M88.4 [R4+0xa0], R64 ;  /* 0x0000a04004007844 */ /* 0x000fe20000000200 */
[----:B------:R-:W-:Y:S02]  /*1a60*/  F2FP.BF16.F32.PACK_AB R81, R83, R82 ;  /* 0x000000525351723e */ /* 0x000fe400000010ff */
[----:B------:R-:W-:Y:S01]  /*1a70*/  F2FP.BF16.F32.PACK_AB R82, R85, R84 ;  /* 0x000000545552723e */ /* 0x000fe200000010ff */
[----:B------:R-:W-:Y:S01]  /*1a80*/  STSM.16.M88.4 [R4+0xc0], R72 ;  /* 0x0000c04804007844 */ /* 0x000fe20000000200 */
[----:B------:R-:W-:Y:S02]  /*1a90*/  F2FP.BF16.F32.PACK_AB R83, R87, R86 ;  /* 0x000000565753723e */ /* 0x000fe400000010ff */
[----:B------:R-:W-:Y:S02]  /*1aa0*/  LEA R99, R99, UR14, 0x1 ;  /* 0x0000000e63637c11 */ /* 0x000fe4000f8e08ff */
[----:B------:R-:W-:Y:S01]  /*1ab0*/  LOP3.LUT R2, R5, 0x78, R2, 0xf8, !PT ;  /* 0x0000007805027812 */ /* 0x000fe200078ef802 */
[----:B------:R1:W-:Y:S01]  /*1ac0*/  STSM.16.M88.4 [R4+0xe0], R80 ;  /* 0x0000e05004007844 */ /* 0x0003e20000000200 */
[C---:B------:R-:W-:Y:S01]  /*1ad0*/  LOP3.LUT R5, R3.reuse, 0x10, RZ, 0xfc, !PT ;  /* 0x0000001003057812 */ /* 0x040fe200078efcff */
[----:B------:R-:W-:Y:S01]  /*1ae0*/  BAR.SYNC.DEFER_BLOCKING 0x0 ;  /* 0x0000000000007b1d */ /* 0x000fe20000010000 */
[----:B------:R-:W-:Y:S01]  /*1af0*/  ISETP.GE.AND P0, PT, R2, 0xc00, PT ;  /* 0x00000c000200780c */ /* 0x000fe20003f06270 */
[C---:B------:R-:W-:Y:S01]  /*1b00*/  IMAD R37, R3.reuse, 0xc00, R2 ;  /* 0x00000c0003257824 */ /* 0x040fe200078e0202 */
[----:B------:R-:W-:-:S02]  /*1b10*/  LOP3.LUT R29, R3, 0x20, RZ, 0xfc, !PT ;  /* 0x00000020031d7812 */ /* 0x000fc400078efcff */
[-C--:B------:R-:W-:Y:S01]  /*1b20*/  ISETP.LT.AND P1, PT, R3, R0.reuse, !P0 ;  /* 0x000000000300720c */ /* 0x080fe20004721270 */
[----:B--2---:R-:W-:Y:S01]  /*1b30*/  VIADD R35, R37, 0xc000 ;  /* 0x0000c00025237836 */ /* 0x004fe20000000000 */
[----:B------:R-:W-:Y:S01]  /*1b40*/  LOP3.LUT R31, R3, 0x30, RZ, 0xfc, !PT ;  /* 0x00000030031f7812 */ /* 0x000fe200078efcff */
[----:B------:R-:W-:Y:S01]  /*1b50*/  VIADD R39, R37, 0x48000 ;  /* 0x0004800025277836 */ /* 0x000fe20000000000 */
[----:B------:R-:W-:Y:S02]  /*1b60*/  LOP3.LUT R33, R3, 0x40, RZ, 0xfc, !PT ;  /* 0x0000004003217812 */ /* 0x000fe400078efcff */
[-C--:B------:R-:W-:Y:S01]  /*1b70*/  ISETP.LT.AND P6, PT, R5, R0.reuse, !P0 ;  /* 0x000000000500720c */ /* 0x080fe200047c1270 */
[----:B-1----:R-:W-:Y:S01]  /*1b80*/  IMAD.WIDE R4, R37, 0x2, R6 ;  /* 0x0000000225047825 */ /* 0x002fe200078e0206 */
[-C--:B------:R-:W-:Y:S02]  /*1b90*/  ISETP.LT.AND P5, PT, R29, R0.reuse, !P0 ;  /* 0x000000001d00720c */ /* 0x080fe400047a1270 */
[----:B------:R-:W-:-:S02]  /*1ba0*/  ISETP.LT.AND P4, PT, R31, R0, !P0 ;  /* 0x000000001f00720c */ /* 0x000fc40004781270 */
[----:B------:R-:W-:Y:S02]  /*1bb0*/  LOP3.LUT R29, R3, 0x50, RZ, 0xfc, !PT ;  /* 0x00000050031d7812 */ /* 0x000fe400078efcff */
[-C--:B------:R-:W-:Y:S02]  /*1bc0*/  ISETP.LT.AND P3, PT, R33, R0.reuse, !P0 ;  /* 0x000000002100720c */ /* 0x080fe40004761270 */
[C---:B------:R-:W-:Y:S02]  /*1bd0*/  LOP3.LUT R31, R3.reuse, 0x60, RZ, 0xfc, !PT ;  /* 0x00000060031f7812 */ /* 0x040fe400078efcff */
[----:B------:R-:W-:Y:S01]  /*1be0*/  LOP3.LUT R33, R3, 0x70, RZ, 0xfc, !PT ;  /* 0x0000007003217812 */ /* 0x000fe200078efcff */
[----:B------:R-:W1:Y:S01]  /*1bf0*/  LDS.128 R44, [R99] ;  /* 0x00000000632c7984 */ /* 0x000e620000000c00 */
[----:B------:R-:W-:Y:S01]  /*1c00*/  ISETP.LT.AND P2, PT, R29, R0, !P0 ;  /* 0x000000001d00720c */ /* 0x000fe20004741270 */
[----:B------:R-:W-:Y:S02]  /*1c10*/  VIADD R29, R37, 0x18000 ;  /* 0x00018000251d7836 */ /* 0x000fe40000000000 */
[----:B------:R-:W2:Y:S01]  /*1c20*/  LDS.128 R52, [R99+0x1100] ;  /* 0x0011000063347984 */ /* 0x000ea20000000c00 */
[----:B------:R-:W-:-:S03]  /*1c30*/  IMAD.WIDE R2, R35, 0x2, R6 ;  /* 0x0000000223027825 */ /* 0x000fc600078e0206 */
[----:B------:R-:W3:Y:S01]  /*1c40*/  LDS.128 R24, [R99+0x2200] ;  /* 0x0022000063187984 */ /* 0x000ee20000000c00 */
[----:B------:R-:W-:Y:S02]  /*1c50*/  VIADD R35, R37, 0x3c000 ;  /* 0x0003c00025237836 */ /* 0x000fe40000000000 */
[--C-:B------:R-:W-:Y:S01]  /*1c60*/  IMAD.WIDE R28, R29, 0x2, R6.reuse ;  /* 0x000000021d1c7825 */ /* 0x100fe200078e0206 */
[----:B------:R-:W4:Y:S04]  /*1c70*/  LDS.128 R20, [R99+0x3300] ;  /* 0x0033000063147984 */ /* 0x000f280000000c00 */
[----:B------:R-:W5:Y:S04]  /*1c80*/  LDS.128 R16, [R99+0x4400] ;  /* 0x0044000063107984 */ /* 0x000f680000000c00 */
[----:B------:R-:W5:Y:S04]  /*1c90*/  LDS.128 R12, [R99+0x5500] ;  /* 0x00550000630c7984 */ /* 0x000f680000000c00 */
[----:B------:R-:W5:Y:S04]  /*1ca0*/  LDS.128 R8, [R99+0x6600] ;  /* 0x0066000063087984 */ /* 0x000f680000000c00 */
[----:B-1----:R1:W-:Y:S01]  /*1cb0*/  @P1 STG.E.128 desc[UR18][R4.64], R44 ;  /* 0x0000002c04001986 */ /* 0x0023e2000c101d12 */
[-C--:B------:R-:W-:Y:S01]  /*1cc0*/  ISETP.LT.AND P1, PT, R31, R0.reuse, !P0 ;  /* 0x000000001f00720c */ /* 0x080fe20004721270 */
[----:B------:R-:W-:Y:S01]  /*1cd0*/  VIADD R31, R37, 0x24000 ;  /* 0x00024000251f7836 */ /* 0x000fe20000000000 */
[----:B------:R-:W-:Y:S01]  /*1ce0*/  ISETP.LT.AND P0, PT, R33, R0, !P0 ;  /* 0x000000002100720c */ /* 0x000fe20004701270 */
[----:B------:R-:W-:Y:S01]  /*1cf0*/  VIADD R33, R37, 0x30000 ;  /* 0x0003000025217836 */ /* 0x000fe20000000000 */
[----:B--2---:R2:W-:Y:S01]  /*1d00*/  @P6 STG.E.128 desc[UR18][R2.64], R52 ;  /* 0x0000003402006986 */ /* 0x0045e2000c101d12 */
[----:B------:R-:W-:-:S03]  /*1d10*/  IMAD.WIDE R30, R31, 0x2, R6 ;  /* 0x000000021f1e7825 */ /* 0x000fc600078e0206 */
[----:B---3--:R2:W-:Y:S04]  /*1d20*/  @P5 STG.E.128 desc[UR18][R28.64], R24 ;  /* 0x000000181c005986 */ /* 0x0085e8000c101d12 */
[----:B----4-:R2:W-:Y:S01]  /*1d30*/  @P4 STG.E.128 desc[UR18][R30.64], R20 ;  /* 0x000000141e004986 */ /* 0x0105e2000c101d12 */
[----:B-1----:R-:W-:-:S04]  /*1d40*/  IMAD.WIDE R4, R33, 0x2, R6 ;  /* 0x0000000221047825 */ /* 0x002fc800078e0206 */
[--C-:B------:R-:W-:Y:S01]  /*1d50*/  IMAD.WIDE R32, R35, 0x2, R6.reuse ;  /* 0x0000000223207825 */ /* 0x100fe200078e0206 */
[----:B-----5:R2:W-:Y:S03]  /*1d60*/  @P3 STG.E.128 desc[UR18][R4.64], R16 ;  /* 0x0000001004003986 */ /* 0x0205e6000c101d12 */
[----:B------:R-:W-:Y:S01]  /*1d70*/  IMAD.WIDE R34, R39, 0x2, R6 ;  /* 0x0000000227227825 */ /* 0x000fe200078e0206 */
[----:B------:R2:W-:Y:S04]  /*1d80*/  @P2 STG.E.128 desc[UR18][R32.64], R12 ;  /* 0x0000000c20002986 */ /* 0x0005e8000c101d12 */
[----:B------:R2:W-:Y:S01]  /*1d90*/  @P1 STG.E.128 desc[UR18][R34.64], R8 ;  /* 0x0000000822001986 */ /* 0x0005e2000c101d12 */
[----:B------:R-:W-:Y:S05]  /*1da0*/  @!P0 EXIT ;  /* 0x000000000000894d */ /* 0x000fea0003800000 */
[----:B------:R-:W1:Y:S01]  /*1db0*/  LDS.128 R96, [R99+0x7700] ;  /* 0x0077000063607984 */ /* 0x000e620000000c00 */
[----:B------:R-:W-:-:S04]  /*1dc0*/  VIADD R37, R37, 0x54000 ;  /* 0x0005400025257836 */ /* 0x000fc80000000000 */
[----:B------:R-:W-:-:S05]  /*1dd0*/  IMAD.WIDE R6, R37, 0x2, R6 ;  /* 0x0000000225067825 */ /* 0x000fca00078e0206 */
[----:B-1----:R-:W-:Y:S01]  /*1de0*/  STG.E.128 desc[UR18][R6.64], R96 ;  /* 0x0000006006007986 */ /* 0x002fe2000c101d12 */
[----:B------:R-:W-:Y:S05]  /*1df0*/  EXIT ;  /* 0x000000000000794d */ /* 0x000fea0003800000 */
.L_x_1:
[----:B------:R-:W-:-:S00]  /*1e00*/  BRA `(.L_x_1) ;  /* 0xfffffffc00fc7947 */ /* 0x000fc0000383ffff */
[----:B------:R-:W-:-:S00]  /*1e10*/  NOP ;  /* 0x0000000000007918 */ /* 0x000fc00000000000 */
        /* <DEDUP_REMOVED lines=14> */
.L_x_2:


//--------------------- .nv.shared.triton_        --------------------------
	.section	.nv.shared.triton_,"aw",@nobits
	.sectionflags	@""
	.align	16
	.zero		1024


//--------------------- .nv.constant0.triton_     --------------------------
	.section	.nv.constant0.triton_,"a",@progbits
	.sectionflags	@""
	.align	4
.nv.constant0.triton_:
	.zero		556
